	.headerflags	@"EF_CUDA_TEXMODE_UNIFIED EF_CUDA_64BIT_ADDRESS EF_CUDA_ACCELERATORS EF_CUDA_SM90 EF_CUDA_VIRTUAL_SM(EF_CUDA_SM90)"
	.elftype	@"ET_EXEC"


//--------------------- .nv.info                  --------------------------
	.section	.nv.info,"",@"SHT_CUDA_INFO"
	.align	4


	//----- nvinfo : EIATTR_REGCOUNT
	.align		4
        /*0000*/ 	.byte	0x04, 0x2f
        /*0002*/ 	.short	(.L_1 - .L_0)
	.align		4
.L_0:
        /*0004*/ 	.word	index@(triton_poi_fused_cat_0)
        /*0008*/ 	.word	0x0000001c


	//----- nvinfo : EIATTR_MIN_STACK_SIZE
	.align		4
.L_1:
        /*000c*/ 	.byte	0x04, 0x12
        /*000e*/ 	.short	(.L_3 - .L_2)
	.align		4
.L_2:
        /*0010*/ 	.word	index@(triton_poi_fused_cat_0)
        /*0014*/ 	.word	0x00000000


	//----- nvinfo : EIATTR_FRAME_SIZE
	.align		4
.L_3:
        /*0018*/ 	.byte	0x04, 0x11
        /*001a*/ 	.short	(.L_5 - .L_4)
	.align		4
.L_4:
        /*001c*/ 	.word	index@(triton_poi_fused_cat_0)
        /*0020*/ 	.word	0x00000000


	//----- nvinfo : EIATTR_MIN_STACK_SIZE
	.align		4
.L_5:
        /*0024*/ 	.byte	0x04, 0x12
        /*0026*/ 	.short	(.L_7 - .L_6)
	.align		4
.L_6:
        /*0028*/ 	.word	index@(triton_poi_fused_cat_0)
        /*002c*/ 	.word	0x00000000
.L_7:


//--------------------- .nv.info.triton_poi_fused_cat_0 --------------------------
	.section	.nv.info.triton_poi_fused_cat_0,"",@"SHT_CUDA_INFO"
	.sectionflags	@""
	.align	4


	//----- nvinfo : EIATTR_CUDA_API_VERSION
	.align		4
        /*0000*/ 	.byte	0x04, 0x37
        /*0002*/ 	.short	(.L_9 - .L_8)
.L_8:
        /*0004*/ 	.word	0x0000007c


	//----- nvinfo : EIATTR_KPARAM_INFO
	.align		4
.L_9:
        /*0008*/ 	.byte	0x04, 0x17
        /*000a*/ 	.short	(.L_11 - .L_10)
.L_10:
        /*000c*/ 	.word	0x00000000
        /*0010*/ 	.short	0x0003
        /*0012*/ 	.short	0x0018
        /*0014*/ 	.byte	0x00, 0xf0, 0x11, 0x00


	//----- nvinfo : EIATTR_KPARAM_INFO
	.align		4
.L_11:
        /*0018*/ 	.byte	0x04, 0x17
        /*001a*/ 	.short	(.L_13 - .L_12)
.L_12:
        /*001c*/ 	.word	0x00000000
        /*0020*/ 	.short	0x0002
        /*0022*/ 	.short	0x0010
        /*0024*/ 	.byte	0x00, 0xf4, 0x21, 0x00


	//----- nvinfo : EIATTR_KPARAM_INFO
	.align		4
.L_13:
        /*0028*/ 	.byte	0x04, 0x17
        /*002a*/ 	.short	(.L_15 - .L_14)
.L_14:
        /*002c*/ 	.word	0x00000000
        /*0030*/ 	.short	0x0001
        /*0032*/ 	.short	0x0008
        /*0034*/ 	.byte	0x00, 0xf4, 0x21, 0x00


	//----- nvinfo : EIATTR_KPARAM_INFO
	.align		4
.L_15:
        /*0038*/ 	.byte	0x04, 0x17
        /*003a*/ 	.short	(.L_17 - .L_16)
.L_16:
        /*003c*/ 	.word	0x00000000
        /*0040*/ 	.short	0x0000
        /*0042*/ 	.short	0x0000
        /*0044*/ 	.byte	0x00, 0xf4, 0x21, 0x00


	//----- nvinfo : EIATTR_SPARSE_MMA_MASK
	.align		4
.L_17:
        /*0048*/ 	.byte	0x03, 0x50
        /*004a*/ 	.short	0x0000


	//----- nvinfo : EIATTR_MAXREG_COUNT
	.align		4
        /*004c*/ 	.byte	0x03, 0x1b
        /*004e*/ 	.short	0x00ff


	//----- nvinfo : EIATTR_EXIT_INSTR_OFFSETS
	.align		4
        /*0050*/ 	.byte	0x04, 0x1c
        /*0052*/ 	.short	(.L_19 - .L_18)


	//   ....[0]....
.L_18:
        /*0054*/ 	.word	0x00000710


	//   ....[1]....
        /*0058*/ 	.word	0x00000730


	//----- nvinfo : EIATTR_REQNTID
	.align		4
.L_19:
        /*005c*/ 	.byte	0x04, 0x10
        /*005e*/ 	.short	(.L_21 - .L_20)
.L_20:
        /*0060*/ 	.word	0x00000080
        /*0064*/ 	.word	0x00000001
        /*0068*/ 	.word	0x00000001


	//----- nvinfo : EIATTR_CBANK_PARAM_SIZE
	.align		4
.L_21:
        /*006c*/ 	.byte	0x03, 0x19
        /*006e*/ 	.short	0x001c


	//----- nvinfo : EIATTR_PARAM_CBANK
	.align		4
        /*0070*/ 	.byte	0x04, 0x0a
        /*0072*/ 	.short	(.L_23 - .L_22)
	.align		4
.L_22:
        /*0074*/ 	.word	index@(.nv.constant0.triton_poi_fused_cat_0)
        /*0078*/ 	.short	0x0210
        /*007a*/ 	.short	0x001c


	//----- nvinfo : EIATTR_SW_WAR
	.align		4
.L_23:
        /*007c*/ 	.byte	0x04, 0x36
        /*007e*/ 	.short	(.L_25 - .L_24)
.L_24:
        /*0080*/ 	.word	0x00000008
.L_25:


//--------------------- .nv.callgraph             --------------------------
	.section	.nv.callgraph,"",@"SHT_CUDA_CALLGRAPH"
	.align	4
	.sectionentsize	8
	.align		4
        /*0000*/ 	.word	0x00000000
	.align		4
        /*0004*/ 	.word	0xffffffff
	.align		4
        /*0008*/ 	.word	0x00000000
	.align		4
        /*000c*/ 	.word	0xfffffffe
	.align		4
        /*0010*/ 	.word	0x00000000
	.align		4
        /*0014*/ 	.word	0xfffffffd
	.align		4
        /*0018*/ 	.word	0x00000000
	.align		4
        /*001c*/ 	.word	0xfffffffc


//--------------------- .text.triton_poi_fused_cat_0 --------------------------
	.section	.text.triton_poi_fused_cat_0,"ax",@progbits
	.align	128
        .global         triton_poi_fused_cat_0
        .type           triton_poi_fused_cat_0,@function
        .size           triton_poi_fused_cat_0,(.L_x_1 - triton_poi_fused_cat_0)
        .other          triton_poi_fused_cat_0,@"STO_CUDA_ENTRY STV_DEFAULT"
triton_poi_fused_cat_0:
.text.triton_poi_fused_cat_0:
[----:B------:R-:W0:Y:S01]  /*0000*/  LDC R1, c[0x0][0x28] ;  /* 0x00000a00ff017b82 */ /* 0x000e220000000800 */
[----:B------:R-:W1:Y:S07]  /*0010*/  S2R R0, SR_TID.X ;  /* 0x0000000000007919 */ /* 0x000e6e0000002100 */
[----:B------:R-:W2:Y:S01]  /*0020*/  LDC.64 R4, c[0x0][0x218] ;  /* 0x00008600ff047b82 */ /* 0x000ea20000000a00 */
[----:B------:R-:W-:Y:S01]  /*0030*/  CS2R R12, SRZ ;  /* 0x00000000000c7805 */ /* 0x000fe2000001ff00 */
[----:B------:R-:W-:Y:S01]  /*0040*/  ULDC.64 UR4, c[0x0][0x208] ;  /* 0x0000820000047ab9 */ /* 0x000fe20000000a00 */
[----:B------:R-:W3:Y:S01]  /*0050*/  S2R R3, SR_CTAID.X ;  /* 0x0000000000037919 */ /* 0x000ee20000002500 */
[----:B-1----:R-:W-:-:S05]  /*0060*/  IMAD.SHL.U32 R0, R0, 0x2, RZ ;  /* 0x0000000200007824 */ /* 0x002fca00078e00ff */
[----:B------:R-:W-:-:S05]  /*0070*/  LOP3.LUT R0, R0, 0xfe, RZ, 0xc0, !PT ;  /* 0x000000fe00007812 */ /* 0x000fca00078ec0ff */
[----:B---3--:R-:W-:-:S04]  /*0080*/  IMAD R0, R3, 0x100, R0 ;  /* 0x0000010003007824 */ /* 0x008fc800078e0200 */
[----:B------:R-:W-:Y:S01]  /*0090*/  IMAD.HI R8, R0, 0x66666667, RZ ;  /* 0x6666666700087827 */ /* 0x000fe200078e02ff */
[----:B------:R-:W-:-:S04]  /*00a0*/  SHF.R.S32.HI R3, RZ, 0x1f, R0 ;  /* 0x0000001fff037819 */ /* 0x000fc80000011400 */
[----:B------:R-:W-:Y:S02]  /*00b0*/  LEA.HI R6, R3, R0, RZ, 0x4 ;  /* 0x0000000003067211 */ /* 0x000fe400078f20ff */
[----:B------:R-:W-:Y:S02]  /*00c0*/  SHF.R.U32.HI R9, RZ, 0x1f, R8 ;  /* 0x0000001fff097819 */ /* 0x000fe40000011608 */
[----:B------:R-:W-:Y:S02]  /*00d0*/  SHF.R.S32.HI R14, RZ, 0x4, R6 ;  /* 0x00000004ff0e7819 */ /* 0x000fe40000011406 */
[----:B------:R-:W-:Y:S02]  /*00e0*/  LOP3.LUT R7, R6, 0xfffffff0, RZ, 0xc0, !PT ;  /* 0xfffffff006077812 */ /* 0x000fe400078ec0ff */
[----:B------:R-:W-:Y:S01]  /*00f0*/  LEA.HI.SX32 R8, R8, R9, 0x1b ;  /* 0x0000000908087211 */ /* 0x000fe200078fdaff */
[----:B------:R-:W-:-:S04]  /*0100*/  IMAD.HI R2, R14, 0x66666667, RZ ;  /* 0x666666670e027827 */ /* 0x000fc800078e02ff */
[----:B------:R-:W-:Y:S01]  /*0110*/  IMAD.IADD R7, R0, 0x1, -R7 ;  /* 0x0000000100077824 */ /* 0x000fe200078e0a07 */
[----:B------:R-:W-:-:S03]  /*0120*/  SHF.R.S32.HI R3, RZ, 0x1, R2 ;  /* 0x00000001ff037819 */ /* 0x000fc60000011402 */
[----:B------:R-:W-:Y:S01]  /*0130*/  IMAD R7, R8, 0x10, R7 ;  /* 0x0000001008077824 */ /* 0x000fe200078e0207 */
[----:B------:R-:W-:-:S03]  /*0140*/  LEA.HI R3, R2, R3, RZ, 0x1 ;  /* 0x0000000302037211 */ /* 0x000fc600078f08ff */
[----:B--2---:R-:W-:-:S04]  /*0150*/  IMAD.WIDE R4, R7, 0x4, R4 ;  /* 0x0000000407047825 */ /* 0x004fc800078e0204 */
[----:B------:R-:W-:Y:S02]  /*0160*/  IMAD R14, R3, -0x5, R14 ;  /* 0xfffffffb030e7824 */ /* 0x000fe400078e020e */
[----:B------:R-:W1:Y:S03]  /*0170*/  LDC.64 R2, c[0x0][0x210] ;  /* 0x00008400ff027b82 */ /* 0x000e660000000a00 */
[C---:B------:R-:W-:Y:S02]  /*0180*/  ISETP.NE.AND P0, PT, R14.reuse, 0x3, PT ;  /* 0x000000030e00780c */ /* 0x040fe40003f05270 */
[----:B------:R-:W-:Y:S02]  /*0190*/  ISETP.NE.AND P1, PT, R14, 0x2, PT ;  /* 0x000000020e00780c */ /* 0x000fe40003f25270 */
[C---:B------:R-:W-:Y:S02]  /*01a0*/  ISETP.LT.AND P5, PT, R0.reuse, 0x140, !P0 ;  /* 0x000001400000780c */ /* 0x040fe400047a1270 */
[----:B------:R-:W-:-:S02]  /*01b0*/  ISETP.LT.AND P4, PT, R0, 0x140, !P1 ;  /* 0x000001400000780c */ /* 0x000fc40004f81270 */
[----:B------:R-:W-:-:S09]  /*01c0*/  CS2R R18, SRZ ;  /* 0x0000000000127805 */ /* 0x000fd2000001ff00 */
[----:B------:R-:W2:Y:S01]  /*01d0*/  @P5 LDG.E.EL.64 R12, desc[UR4][R4.64] ;  /* 0x00000004040c5981 */ /* 0x000ea2000c2e1b00 */
[----:B------:R-:W-:Y:S02]  /*01e0*/  ISETP.GT.AND P3, PT, R14, 0x3, PT ;  /* 0x000000030e00780c */ /* 0x000fe40003f64270 */
[----:B------:R-:W-:Y:S01]  /*01f0*/  CS2R R16, SRZ ;  /* 0x0000000000107805 */ /* 0x000fe2000001ff00 */
[----:B-1----:R-:W-:Y:S01]  /*0200*/  IMAD.WIDE R2, R7, 0x4, R2 ;  /* 0x0000000407027825 */ /* 0x002fe200078e0202 */
[----:B------:R-:W-:Y:S02]  /*0210*/  CS2R R6, SRZ ;  /* 0x0000000000067805 */ /* 0x000fe4000001ff00 */
[----:B------:R-:W-:Y:S02]  /*0220*/  ISETP.LT.AND P2, PT, R0, 0x140, P3 ;  /* 0x000001400000780c */ /* 0x000fe40001f41270 */
[----:B------:R-:W3:Y:S04]  /*0230*/  @P4 LDG.E.EL.64 R16, desc[UR4][R4.64] ;  /* 0x0000000404104981 */ /* 0x000ee8000c2e1b00 */
[----:B------:R-:W4:Y:S01]  /*0240*/  @P4 LDG.E.EL.64 R18, desc[UR4][R2.64] ;  /* 0x0000000402124981 */ /* 0x000f22000c2e1b00 */
[----:B------:R-:W-:-:S03]  /*0250*/  CS2R R8, SRZ ;  /* 0x0000000000087805 */ /* 0x000fc6000001ff00 */
[----:B------:R-:W5:Y:S04]  /*0260*/  @P5 LDG.E.EL.64 R6, desc[UR4][R2.64] ;  /* 0x0000000402065981 */ /* 0x000f68000c2e1b00 */
[----:B------:R-:W5:Y:S01]  /*0270*/  @P2 LDG.E.EL.64 R8, desc[UR4][R2.64] ;  /* 0x0000000402082981 */ /* 0x000f62000c2e1b00 */
[----:B------:R-:W-:-:S06]  /*0280*/  CS2R R10, SRZ ;  /* 0x00000000000a7805 */ /* 0x000fcc000001ff00 */
[----:B------:R-:W5:Y:S01]  /*0290*/  @P2 LDG.E.EL.64 R10, desc[UR4][R4.64] ;  /* 0x00000004040a2981 */ /* 0x000f62000c2e1b00 */
[----:B--2---:R-:W-:-:S05]  /*02a0*/  SEL R13, R13, RZ, P5 ;  /* 0x000000ff0d0d7207 */ /* 0x004fca0002800000 */
[----:B------:R-:W-:Y:S01]  /*02b0*/  FADD R15, R13, 0.10000000149011611938 ;  /* 0x3dcccccd0d0f7421 */ /* 0x000fe20000000000 */
[----:B------:R-:W-:-:S04]  /*02c0*/  SEL R20, R12, RZ, P5 ;  /* 0x000000ff0c147207 */ /* 0x000fc80002800000 */
[----:B------:R-:W-:Y:S01]  /*02d0*/  FSETP.GT.AND P6, PT, |R15|, 8.50705917302346158658e+37, PT ;  /* 0x7e8000000f00780b */ /* 0x000fe20003fc4200 */
[----:B------:R-:W-:Y:S01]  /*02e0*/  FADD R20, R20, 0.10000000149011611938 ;  /* 0x3dcccccd14147421 */ /* 0x000fe20000000000 */
[----:B----4-:R-:W-:Y:S02]  /*02f0*/  SEL R13, R19, RZ, P4 ;  /* 0x000000ff130d7207 */ /* 0x010fe40002000000 */
[----:B------:R-:W-:Y:S02]  /*0300*/  SEL R12, R18, RZ, P4 ;  /* 0x000000ff120c7207 */ /* 0x000fe40002000000 */
[----:B---3--:R-:W-:Y:S02]  /*0310*/  SEL R19, R16, RZ, P4 ;  /* 0x000000ff10137207 */ /* 0x008fe40002000000 */
[----:B------:R-:W-:Y:S02]  /*0320*/  SEL R16, R17, RZ, P4 ;  /* 0x000000ff11107207 */ /* 0x000fe40002000000 */
[----:B-----5:R-:W-:-:S02]  /*0330*/  SEL R18, R7, RZ, P5 ;  /* 0x000000ff07127207 */ /* 0x020fc40002800000 */
[----:B------:R-:W-:Y:S02]  /*0340*/  SEL R17, R6, RZ, P5 ;  /* 0x000000ff06117207 */ /* 0x000fe40002800000 */
[----:B------:R-:W-:Y:S01]  /*0350*/  FSETP.GT.AND P5, PT, |R20|, 8.50705917302346158658e+37, PT ;  /* 0x7e8000001400780b */ /* 0x000fe20003fa4200 */
[----:B------:R-:W-:Y:S01]  /*0360*/  @P6 FMUL R18, R18, 0.25 ;  /* 0x3e80000012126820 */ /* 0x000fe20000400000 */
[C---:B------:R-:W-:Y:S01]  /*0370*/  FSETP.GEU.AND P4, PT, |R15|.reuse, 1.175494350822287508e-38, PT ;  /* 0x008000000f00780b */ /* 0x040fe20003f8e200 */
[----:B------:R-:W-:Y:S01]  /*0380*/  @P6 FMUL R15, R15, 0.25 ;  /* 0x3e8000000f0f6820 */ /* 0x000fe20000400000 */
[----:B------:R-:W-:Y:S02]  /*0390*/  FSETP.GEU.AND P6, PT, |R20|, 1.175494350822287508e-38, PT ;  /* 0x008000001400780b */ /* 0x000fe40003fce200 */
[----:B------:R-:W-:Y:S02]  /*03a0*/  SEL R8, R8, RZ, P2 ;  /* 0x000000ff08087207 */ /* 0x000fe40001000000 */
[----:B------:R-:W-:-:S03]  /*03b0*/  SEL R9, R9, RZ, P2 ;  /* 0x000000ff09097207 */ /* 0x000fc60001000000 */
[----:B------:R-:W-:Y:S02]  /*03c0*/  FADD R23, R8, 0.10000000149011611938 ;  /* 0x3dcccccd08177421 */ /* 0x000fe40000000000 */
[----:B------:R-:W-:Y:S01]  /*03d0*/  FADD R24, R9, 0.10000000149011611938 ;  /* 0x3dcccccd09187421 */ /* 0x000fe20000000000 */
[----:B------:R-:W-:Y:S01]  /*03e0*/  @P5 FMUL R20, R20, 0.25 ;  /* 0x3e80000014145820 */ /* 0x000fe20000400000 */
[----:B------:R-:W-:Y:S01]  /*03f0*/  @P5 FMUL R17, R17, 0.25 ;  /* 0x3e80000011115820 */ /* 0x000fe20000400000 */
[----:B------:R-:W-:Y:S01]  /*0400*/  @!P4 FMUL R15, R15, 16777216 ;  /* 0x4b8000000f0fc820 */ /* 0x000fe20000400000 */
[----:B------:R-:W-:Y:S01]  /*0410*/  @!P4 FMUL R18, R18, 16777216 ;  /* 0x4b8000001212c820 */ /* 0x000fe20000400000 */
[----:B------:R-:W-:Y:S01]  /*0420*/  FSETP.GT.AND P4, PT, |R23|, 8.50705917302346158658e+37, PT ;  /* 0x7e8000001700780b */ /* 0x000fe20003f84200 */
[----:B------:R-:W-:Y:S01]  /*0430*/  @!P6 FMUL R20, R20, 16777216 ;  /* 0x4b8000001414e820 */ /* 0x000fe20000400000 */
[----:B------:R-:W-:Y:S01]  /*0440*/  @!P6 FMUL R17, R17, 16777216 ;  /* 0x4b8000001111e820 */ /* 0x000fe20000400000 */
[----:B------:R-:W-:-:S02]  /*0450*/  FSETP.GT.AND P6, PT, |R24|, 8.50705917302346158658e+37, PT ;  /* 0x7e8000001800780b */ /* 0x000fc40003fc4200 */
[----:B------:R-:W-:Y:S02]  /*0460*/  FSETP.GEU.AND P5, PT, |R23|, 1.175494350822287508e-38, PT ;  /* 0x008000001700780b */ /* 0x000fe40003fae200 */
[----:B------:R-:W-:Y:S02]  /*0470*/  SEL R21, R10, RZ, P2 ;  /* 0x000000ff0a157207 */ /* 0x000fe40001000000 */
[----:B------:R-:W-:Y:S02]  /*0480*/  SEL R22, R11, RZ, P2 ;  /* 0x000000ff0b167207 */ /* 0x000fe40001000000 */
[----:B------:R-:W-:Y:S02]  /*0490*/  FSETP.GEU.AND P2, PT, |R24|, 1.175494350822287508e-38, PT ;  /* 0x008000001800780b */ /* 0x000fe40003f4e200 */
[----:B------:R-:W-:Y:S01]  /*04a0*/  CS2R R6, SRZ ;  /* 0x0000000000067805 */ /* 0x000fe2000001ff00 */
[----:B------:R-:W-:Y:S01]  /*04b0*/  @P4 FMUL R23, R23, 0.25 ;  /* 0x3e80000017174820 */ /* 0x000fe20000400000 */
[----:B------:R-:W-:Y:S01]  /*04c0*/  @P4 FMUL R21, R21, 0.25 ;  /* 0x3e80000015154820 */ /* 0x000fe20000400000 */
[----:B------:R-:W-:Y:S01]  /*04d0*/  ISETP.NE.AND P4, PT, R14, 0x1, PT ;  /* 0x000000010e00780c */ /* 0x000fe20003f85270 */
[----:B------:R-:W-:Y:S01]  /*04e0*/  @P6 FMUL R24, R24, 0.25 ;  /* 0x3e80000018186820 */ /* 0x000fe20000400000 */
[----:B------:R-:W-:Y:S01]  /*04f0*/  @P6 FMUL R22, R22, 0.25 ;  /* 0x3e80000016166820 */ /* 0x000fe20000400000 */
[----:B------:R-:W-:Y:S01]  /*0500*/  ISETP.GE.AND P6, PT, R14, 0x1, PT ;  /* 0x000000010e00780c */ /* 0x000fe20003fc6270 */
[----:B------:R-:W-:Y:S01]  /*0510*/  @!P5 FMUL R23, R23, 16777216 ;  /* 0x4b8000001717d820 */ /* 0x000fe20000400000 */
[----:B------:R-:W-:Y:S01]  /*0520*/  @!P5 FMUL R21, R21, 16777216 ;  /* 0x4b8000001515d820 */ /* 0x000fe20000400000 */
[----:B------:R-:W-:-:S02]  /*0530*/  ISETP.LT.AND P5, PT, R0, 0x140, !P4 ;  /* 0x000001400000780c */ /* 0x000fc400067a1270 */
[----:B------:R-:W-:Y:S01]  /*0540*/  CS2R R8, SRZ ;  /* 0x0000000000087805 */ /* 0x000fe2000001ff00 */
[----:B------:R-:W-:Y:S01]  /*0550*/  MUFU.RCP R15, R15 ;  /* 0x0000000f000f7308 */ /* 0x000fe20000001000 */
[----:B------:R-:W-:Y:S01]  /*0560*/  @!P2 FMUL R24, R24, 16777216 ;  /* 0x4b8000001818a820 */ /* 0x000fe20000400000 */
[----:B------:R-:W-:Y:S01]  /*0570*/  @!P2 FMUL R22, R22, 16777216 ;  /* 0x4b8000001616a820 */ /* 0x000fe20000400000 */
[----:B------:R-:W-:Y:S01]  /*0580*/  ISETP.LT.AND P2, PT, R0, 0x140, !P6 ;  /* 0x000001400000780c */ /* 0x000fe20007741270 */
[----:B------:R-:W1:Y:S06]  /*0590*/  LDC.64 R10, c[0x0][0x220] ;  /* 0x00008800ff0a7b82 */ /* 0x000e6c0000000a00 */
[----:B------:R-:W2:Y:S06]  /*05a0*/  @P5 LDG.E.EL.64 R6, desc[UR4][R4.64] ;  /* 0x0000000404065981 */ /* 0x000eac000c2e1b00 */
[----:B------:R-:W3:Y:S01]  /*05b0*/  @P2 LDG.E.EL.64 R8, desc[UR4][R2.64] ;  /* 0x0000000402082981 */ /* 0x000ee2000c2e1b00 */
[----:B------:R-:W4:Y:S08]  /*05c0*/  MUFU.RCP R14, R23 ;  /* 0x00000017000e7308 */ /* 0x000f300000001000 */
[----:B------:R-:W5:Y:S08]  /*05d0*/  MUFU.RCP R25, R24 ;  /* 0x0000001800197308 */ /* 0x000f700000001000 */
[----:B------:R-:W1:Y:S01]  /*05e0*/  MUFU.RCP R20, R20 ;  /* 0x0000001400147308 */ /* 0x000e620000001000 */
[----:B----4-:R-:W-:Y:S01]  /*05f0*/  FMUL R14, R14, R21 ;  /* 0x000000150e0e7220 */ /* 0x010fe20000400000 */
[----:B------:R-:W-:Y:S01]  /*0600*/  FMUL R18, R15, R18 ;  /* 0x000000120f127220 */ /* 0x000fe20000400000 */
[----:B-----5:R-:W-:-:S05]  /*0610*/  FMUL R25, R25, R22 ;  /* 0x0000001619197220 */ /* 0x020fca0000400000 */
[----:B------:R-:W-:Y:S01]  /*0620*/  @P0 FSEL R18, R25, RZ, P3 ;  /* 0x000000ff19120208 */ /* 0x000fe20001800000 */
[----:B01----:R-:W-:Y:S01]  /*0630*/  FMUL R17, R20, R17 ;  /* 0x0000001114117220 */ /* 0x003fe20000400000 */
[----:B------:R-:W-:Y:S02]  /*0640*/  @P0 FSEL R17, R14, RZ, P3 ;  /* 0x000000ff0e110208 */ /* 0x000fe40001800000 */
[----:B------:R-:W-:Y:S01]  /*0650*/  ISETP.GE.AND P0, PT, R0, 0x140, PT ;  /* 0x000001400000780c */ /* 0x000fe20003f06270 */
[----:B------:R-:W-:Y:S01]  /*0660*/  FADD R12, R12, -R19 ;  /* 0x800000130c0c7221 */ /* 0x000fe20000000000 */
[----:B------:R-:W-:Y:S01]  /*0670*/  FADD R13, R13, -R16 ;  /* 0x800000100d0d7221 */ /* 0x000fe20000000000 */
[----:B------:R-:W-:Y:S01]  /*0680*/  IMAD.WIDE R10, R0, 0x4, R10 ;  /* 0x00000004000a7825 */ /* 0x000fe200078e020a */
[----:B--2---:R-:W-:Y:S02]  /*0690*/  SEL R6, R6, RZ, P5 ;  /* 0x000000ff06067207 */ /* 0x004fe40002800000 */
[----:B------:R-:W-:-:S02]  /*06a0*/  SEL R7, R7, RZ, P5 ;  /* 0x000000ff07077207 */ /* 0x000fc40002800000 */
[----:B------:R-:W-:Y:S02]  /*06b0*/  @P4 FSEL R6, R12, R17, !P1 ;  /* 0x000000110c064208 */ /* 0x000fe40004800000 */
[----:B------:R-:W-:Y:S02]  /*06c0*/  @P4 FSEL R7, R13, R18, !P1 ;  /* 0x000000120d074208 */ /* 0x000fe40004800000 */
[----:B---3--:R-:W-:Y:S02]  /*06d0*/  SEL R3, R8, RZ, P2 ;  /* 0x000000ff08037207 */ /* 0x008fe40001000000 */
[----:B------:R-:W-:Y:S02]  /*06e0*/  SEL R2, R9, RZ, P2 ;  /* 0x000000ff09027207 */ /* 0x000fe40001000000 */
[----:B------:R-:W-:Y:S02]  /*06f0*/  SEL R6, R3, R6, !P6 ;  /* 0x0000000603067207 */ /* 0x000fe40007000000 */
[----:B------:R-:W-:Y:S01]  /*0700*/  SEL R7, R2, R7, !P6 ;  /* 0x0000000702077207 */ /* 0x000fe20007000000 */
[----:B------:R-:W-:Y:S06]  /*0710*/  @P0 EXIT ;  /* 0x000000000000094d */ /* 0x000fec0003800000 */
[----:B------:R-:W-:Y:S01]  /*0720*/  STG.E.64 desc[UR4][R10.64], R6 ;  /* 0x000000060a007986 */ /* 0x000fe2000c101b04 */
[----:B------:R-:W-:Y:S05]  /*0730*/  EXIT ;  /* 0x000000000000794d */ /* 0x000fea0003800000 */
.L_x_0:
[----:B------:R-:W-:-:S00]  /*0740*/  BRA `(.L_x_0) ;  /* 0xfffffffc00fc7947 */ /* 0x000fc0000383ffff */
[----:B------:R-:W-:-:S00]  /*0750*/  NOP ;  /* 0x0000000000007918 */ /* 0x000fc00000000000 */
        /* <DEDUP_REMOVED lines=10> */
.L_x_1:


//--------------------- .nv.constant0.triton_poi_fused_cat_0 --------------------------
	.section	.nv.constant0.triton_poi_fused_cat_0,"a",@progbits
	.sectionflags	@""
	.align	4
.nv.constant0.triton_poi_fused_cat_0:
	.zero		556
